	.headerflags	@"EF_CUDA_TEXMODE_UNIFIED EF_CUDA_64BIT_ADDRESS EF_CUDA_ACCELERATORS EF_CUDA_SM90 EF_CUDA_VIRTUAL_SM(EF_CUDA_SM90)"
	.elftype	@"ET_EXEC"


//--------------------- .nv.info                  --------------------------
	.section	.nv.info,"",@"SHT_CUDA_INFO"
	.align	4


	//----- nvinfo : EIATTR_REGCOUNT
	.align		4
        /*0000*/ 	.byte	0x04, 0x2f
        /*0002*/ 	.short	(.L_3 - .L_2)
	.align		4
.L_2:
        /*0004*/ 	.word	index@(triton_poi_fused__native_batch_norm_legit_no_training_39)
        /*0008*/ 	.word	0x00000011


	//----- nvinfo : EIATTR_MIN_STACK_SIZE
	.align		4
.L_3:
        /*000c*/ 	.byte	0x04, 0x12
        /*000e*/ 	.short	(.L_5 - .L_4)
	.align		4
.L_4:
        /*0010*/ 	.word	index@(triton_poi_fused__native_batch_norm_legit_no_training_39)
        /*0014*/ 	.word	0x00000000


	//----- nvinfo : EIATTR_FRAME_SIZE
	.align		4
.L_5:
        /*0018*/ 	.byte	0x04, 0x11
        /*001a*/ 	.short	(.L_7 - .L_6)
	.align		4
.L_6:
        /*001c*/ 	.word	index@(triton_poi_fused__native_batch_norm_legit_no_training_39)
        /*0020*/ 	.word	0x00000000


	//----- nvinfo : EIATTR_MIN_STACK_SIZE
	.align		4
.L_7:
        /*0024*/ 	.byte	0x04, 0x12
        /*0026*/ 	.short	(.L_9 - .L_8)
	.align		4
.L_8:
        /*0028*/ 	.word	index@(triton_poi_fused__native_batch_norm_legit_no_training_39)
        /*002c*/ 	.word	0x00000000
.L_9:


//--------------------- .nv.info.triton_poi_fused__native_batch_norm_legit_no_training_39 --------------------------
	.section	.nv.info.triton_poi_fused__native_batch_norm_legit_no_training_39,"",@"SHT_CUDA_INFO"
	.sectionflags	@""
	.align	4


	//----- nvinfo : EIATTR_CUDA_API_VERSION
	.align		4
        /*0000*/ 	.byte	0x04, 0x37
        /*0002*/ 	.short	(.L_11 - .L_10)
.L_10:
        /*0004*/ 	.word	0x0000007c


	//----- nvinfo : EIATTR_KPARAM_INFO
	.align		4
.L_11:
        /*0008*/ 	.byte	0x04, 0x17
        /*000a*/ 	.short	(.L_13 - .L_12)
.L_12:
        /*000c*/ 	.word	0x00000000
        /*0010*/ 	.short	0x0006
        /*0012*/ 	.short	0x0030
        /*0014*/ 	.byte	0x00, 0xf0, 0x11, 0x00


	//----- nvinfo : EIATTR_KPARAM_INFO
	.align		4
.L_13:
        /*0018*/ 	.byte	0x04, 0x17
        /*001a*/ 	.short	(.L_15 - .L_14)
.L_14:
        /*001c*/ 	.word	0x00000000
        /*0020*/ 	.short	0x0005
        /*0022*/ 	.short	0x0028
        /*0024*/ 	.byte	0x00, 0xf4, 0x21, 0x00


	//----- nvinfo : EIATTR_KPARAM_INFO
	.align		4
.L_15:
        /*0028*/ 	.byte	0x04, 0x17
        /*002a*/ 	.short	(.L_17 - .L_16)
.L_16:
        /*002c*/ 	.word	0x00000000
        /*0030*/ 	.short	0x0004
        /*0032*/ 	.short	0x0020
        /*0034*/ 	.byte	0x00, 0xf4, 0x21, 0x00


	//----- nvinfo : EIATTR_KPARAM_INFO
	.align		4
.L_17:
        /*0038*/ 	.byte	0x04, 0x17
        /*003a*/ 	.short	(.L_19 - .L_18)
.L_18:
        /*003c*/ 	.word	0x00000000
        /*0040*/ 	.short	0x0003
        /*0042*/ 	.short	0x0018
        /*0044*/ 	.byte	0x00, 0xf4, 0x21, 0x00


	//----- nvinfo : EIATTR_KPARAM_INFO
	.align		4
.L_19:
        /*0048*/ 	.byte	0x04, 0x17
        /*004a*/ 	.short	(.L_21 - .L_20)
.L_20:
        /*004c*/ 	.word	0x00000000
        /*0050*/ 	.short	0x0002
        /*0052*/ 	.short	0x0010
        /*0054*/ 	.byte	0x00, 0xf4, 0x21, 0x00


	//----- nvinfo : EIATTR_KPARAM_INFO
	.align		4
.L_21:
        /*0058*/ 	.byte	0x04, 0x17
        /*005a*/ 	.short	(.L_23 - .L_22)
.L_22:
        /*005c*/ 	.word	0x00000000
        /*0060*/ 	.short	0x0001
        /*0062*/ 	.short	0x0008
        /*0064*/ 	.byte	0x00, 0xf4, 0x21, 0x00


	//----- nvinfo : EIATTR_KPARAM_INFO
	.align		4
.L_23:
        /*0068*/ 	.byte	0x04, 0x17
        /*006a*/ 	.short	(.L_25 - .L_24)
.L_24:
        /*006c*/ 	.word	0x00000000
        /*0070*/ 	.short	0x0000
        /*0072*/ 	.short	0x0000
        /*0074*/ 	.byte	0x00, 0xf4, 0x21, 0x00


	//----- nvinfo : EIATTR_SPARSE_MMA_MASK
	.align		4
.L_25:
        /*0078*/ 	.byte	0x03, 0x50
        /*007a*/ 	.short	0x0000


	//----- nvinfo : EIATTR_MAXREG_COUNT
	.align		4
        /*007c*/ 	.byte	0x03, 0x1b
        /*007e*/ 	.short	0x00ff


	//----- nvinfo : EIATTR_EXIT_INSTR_OFFSETS
	.align		4
        /*0080*/ 	.byte	0x04, 0x1c
        /*0082*/ 	.short	(.L_27 - .L_26)


	//   ....[0]....
.L_26:
        /*0084*/ 	.word	0x00000320


	//----- nvinfo : EIATTR_REQNTID
	.align		4
.L_27:
        /*0088*/ 	.byte	0x04, 0x10
        /*008a*/ 	.short	(.L_29 - .L_28)
.L_28:
        /*008c*/ 	.word	0x00000100
        /*0090*/ 	.word	0x00000001
        /*0094*/ 	.word	0x00000001


	//----- nvinfo : EIATTR_CBANK_PARAM_SIZE
	.align		4
.L_29:
        /*0098*/ 	.byte	0x03, 0x19
        /*009a*/ 	.short	0x0034


	//----- nvinfo : EIATTR_PARAM_CBANK
	.align		4
        /*009c*/ 	.byte	0x04, 0x0a
        /*009e*/ 	.short	(.L_31 - .L_30)
	.align		4
.L_30:
        /*00a0*/ 	.word	index@(.nv.constant0.triton_poi_fused__native_batch_norm_legit_no_training_39)
        /*00a4*/ 	.short	0x0210
        /*00a6*/ 	.short	0x0034


	//----- nvinfo : EIATTR_SW_WAR
	.align		4
.L_31:
        /*00a8*/ 	.byte	0x04, 0x36
        /*00aa*/ 	.short	(.L_33 - .L_32)
.L_32:
        /*00ac*/ 	.word	0x00000008
.L_33:


//--------------------- .nv.callgraph             --------------------------
	.section	.nv.callgraph,"",@"SHT_CUDA_CALLGRAPH"
	.align	4
	.sectionentsize	8
	.align		4
        /*0000*/ 	.word	0x00000000
	.align		4
        /*0004*/ 	.word	0xffffffff
	.align		4
        /*0008*/ 	.word	0x00000000
	.align		4
        /*000c*/ 	.word	0xfffffffe
	.align		4
        /*0010*/ 	.word	0x00000000
	.align		4
        /*0014*/ 	.word	0xfffffffd
	.align		4
        /*0018*/ 	.word	0x00000000
	.align		4
        /*001c*/ 	.word	0xfffffffc


//--------------------- .nv.constant4             --------------------------
	.section	.nv.constant4,"a",@progbits
	.align	8
	.align		8
.nv.constant4:
        /*0000*/ 	.dword	_$_str
	.align		8
        /*0008*/ 	.dword	_$_str_$_2


//--------------------- .text.triton_poi_fused__native_batch_norm_legit_no_training_39 --------------------------
	.section	.text.triton_poi_fused__native_batch_norm_legit_no_training_39,"ax",@progbits
	.align	128
        .global         triton_poi_fused__native_batch_norm_legit_no_training_39
        .type           triton_poi_fused__native_batch_norm_legit_no_training_39,@function
        .size           triton_poi_fused__native_batch_norm_legit_no_training_39,(.L_x_1 - triton_poi_fused__native_batch_norm_legit_no_training_39)
        .other          triton_poi_fused__native_batch_norm_legit_no_training_39,@"STO_CUDA_ENTRY STV_DEFAULT"
triton_poi_fused__native_batch_norm_legit_no_training_39:
.text.triton_poi_fused__native_batch_norm_legit_no_training_39:
[----:B------:R-:W-:Y:S01]  /*0000*/  LDC R1, c[0x0][0x28] ;  /* 0x00000a00ff017b82 */ /* 0x000fe20000000800 */
[----:B------:R-:W1:Y:S07]  /*0010*/  S2R R0, SR_TID.X ;  /* 0x0000000000007919 */ /* 0x000e6e0000002100 */
[----:B------:R-:W2:Y:S01]  /*0020*/  LDC.64 R6, c[0x0][0x220] ;  /* 0x00008800ff067b82 */ /* 0x000ea20000000a00 */
[----:B------:R-:W-:Y:S01]  /*0030*/  ULDC.64 UR4, c[0x0][0x208] ;  /* 0x0000820000047ab9 */ /* 0x000fe20000000a00 */
[----:B------:R-:W3:Y:S06]  /*0040*/  S2R R5, SR_CTAID.X ;  /* 0x0000000000057919 */ /* 0x000eec0000002500 */
[----:B------:R-:W4:Y:S08]  /*0050*/  LDC.64 R8, c[0x0][0x228] ;  /* 0x00008a00ff087b82 */ /* 0x000f300000000a00 */
[----:B------:R-:W5:Y:S01]  /*0060*/  LDC.64 R10, c[0x0][0x230] ;  /* 0x00008c00ff0a7b82 */ /* 0x000f620000000a00 */
[----:B-1----:R-:W-:-:S02]  /*0070*/  SHF.L.U32 R0, R0, 0x1, RZ ;  /* 0x0000000100007819 */ /* 0x002fc400000006ff */
[----:B---3--:R-:W-:Y:S02]  /*0080*/  SHF.R.S32.HI R3, RZ, 0x16, R5 ;  /* 0x00000016ff037819 */ /* 0x008fe40000011405 */
[----:B------:R-:W-:Y:S02]  /*0090*/  LOP3.LUT R0, R0, 0x1fe, RZ, 0xc0, !PT ;  /* 0x000001fe00007812 */ /* 0x000fe400078ec0ff */
[----:B------:R-:W-:Y:S02]  /*00a0*/  SGXT R3, R3, 0x1 ;  /* 0x000000010303781a */ /* 0x000fe40000000200 */
[----:B------:R-:W-:Y:S02]  /*00b0*/  LEA R0, R5, R0, 0x9 ;  /* 0x0000000005007211 */ /* 0x000fe400078e48ff */
[----:B------:R-:W1:Y:S02]  /*00c0*/  LDC.64 R4, c[0x0][0x218] ;  /* 0x00008600ff047b82 */ /* 0x000e640000000a00 */
[----:B------:R-:W-:-:S04]  /*00d0*/  LEA.HI R3, R3, R0, RZ, 0x6 ;  /* 0x0000000003037211 */ /* 0x000fc800078f30ff */
[--C-:B------:R-:W-:Y:S02]  /*00e0*/  SHF.R.S32.HI R2, RZ, 0x6, R3.reuse ;  /* 0x00000006ff027819 */ /* 0x100fe40000011403 */
[----:B------:R-:W-:-:S04]  /*00f0*/  SHF.R.S32.HI R3, RZ, 0x1f, R3 ;  /* 0x0000001fff037819 */ /* 0x000fc80000011403 */
[----:B------:R-:W-:-:S04]  /*0100*/  LEA.HI R3, R3, R2, RZ, 0xa ;  /* 0x0000000203037211 */ /* 0x000fc800078f50ff */
[----:B------:R-:W-:-:S04]  /*0110*/  LOP3.LUT R3, R3, 0xfffffc00, RZ, 0xc0, !PT ;  /* 0xfffffc0003037812 */ /* 0x000fc800078ec0ff */
[----:B------:R-:W-:Y:S02]  /*0120*/  IADD3 R13, R2, -R3, RZ ;  /* 0x80000003020d7210 */ /* 0x000fe40007ffe0ff */
[----:B------:R-:W3:Y:S03]  /*0130*/  LDC.64 R2, c[0x0][0x210] ;  /* 0x00008400ff027b82 */ /* 0x000ee60000000a00 */
[----:B--2---:R-:W-:-:S06]  /*0140*/  IMAD.WIDE R6, R13, 0x4, R6 ;  /* 0x000000040d067825 */ /* 0x004fcc00078e0206 */
[----:B------:R-:W2:Y:S01]  /*0150*/  LDG.E.EL R6, desc[UR4][R6.64] ;  /* 0x0000000406067981 */ /* 0x000ea2000c2e1900 */
[----:B-1----:R-:W-:-:S05]  /*0160*/  IMAD.WIDE R4, R13, 0x4, R4 ;  /* 0x000000040d047825 */ /* 0x002fca00078e0204 */
[----:B------:R1:W2:Y:S01]  /*0170*/  LDG.E.EL R12, desc[UR4][R4.64] ;  /* 0x00000004040c7981 */ /* 0x0002a2000c2e1900 */
[----:B---3--:R-:W-:Y:S01]  /*0180*/  IMAD.WIDE R2, R0, 0x4, R2 ;  /* 0x0000000400027825 */ /* 0x008fe200078e0202 */
[----:B------:R-:W-:Y:S01]  /*0190*/  HFMA2.MMA R14, -RZ, RZ, 1.625, 0 ;  /* 0x3e800000ff0e7435 */ /* 0x000fe200000001ff */
[----:B-1----:R-:W1:Y:S04]  /*01a0*/  LDC.64 R4, c[0x0][0x238] ;  /* 0x00008e00ff047b82 */ /* 0x002e680000000a00 */
[----:B------:R-:W3:Y:S01]  /*01b0*/  LDG.E.64 R2, desc[UR4][R2.64] ;  /* 0x0000000402027981 */ /* 0x000ee2000c1e1b00 */
[----:B----4-:R-:W-:-:S04]  /*01c0*/  IMAD.WIDE R8, R13, 0x4, R8 ;  /* 0x000000040d087825 */ /* 0x010fc800078e0208 */
[----:B-----5:R-:W-:Y:S02]  /*01d0*/  IMAD.WIDE R10, R13, 0x4, R10 ;  /* 0x000000040d0a7825 */ /* 0x020fe400078e020a */
[----:B------:R-:W4:Y:S04]  /*01e0*/  LDG.E.EL R8, desc[UR4][R8.64] ;  /* 0x0000000408087981 */ /* 0x000f28000c2e1900 */
[----:B------:R-:W4:Y:S01]  /*01f0*/  LDG.E.EL R11, desc[UR4][R10.64] ;  /* 0x000000040a0b7981 */ /* 0x000f22000c2e1900 */
[----:B-1----:R-:W-:-:S04]  /*0200*/  IMAD.WIDE R4, R0, 0x4, R4 ;  /* 0x0000000400047825 */ /* 0x002fc800078e0204 */
[----:B--2---:R-:W-:-:S04]  /*0210*/  FADD R6, R6, 9.9999997473787516356e-06 ;  /* 0x3727c5ac06067421 */ /* 0x004fc80000000000 */
[----:B------:R-:W1:Y:S02]  /*0220*/  MUFU.SQRT R7, R6 ;  /* 0x0000000600077308 */ /* 0x000e640000002000 */
[C---:B-1----:R-:W-:Y:S02]  /*0230*/  FSETP.GT.AND P0, PT, R7.reuse, 8.50705917302346158658e+37, PT ;  /* 0x7e8000000700780b */ /* 0x042fe40003f04000 */
[----:B------:R-:W-:-:S11]  /*0240*/  FSETP.GEU.AND P1, PT, R7, 1.175494350822287508e-38, PT ;  /* 0x008000000700780b */ /* 0x000fd60003f2e000 */
[----:B------:R-:W-:-:S04]  /*0250*/  @P0 FMUL R7, R7, 0.25 ;  /* 0x3e80000007070820 */ /* 0x000fc80000400000 */
[----:B------:R-:W-:-:S06]  /*0260*/  @!P1 FMUL R7, R7, 16777216 ;  /* 0x4b80000007079820 */ /* 0x000fcc0000400000 */
[----:B------:R-:W1:Y:S01]  /*0270*/  MUFU.RCP R7, R7 ;  /* 0x0000000700077308 */ /* 0x000e620000001000 */
[----:B------:R-:W-:Y:S01]  /*0280*/  FSEL R14, R14, 1, P0 ;  /* 0x3f8000000e0e7808 */ /* 0x000fe20000000000 */
[----:B---3--:R-:W-:-:S04]  /*0290*/  FADD R2, R2, -R12 ;  /* 0x8000000c02027221 */ /* 0x008fc80000000000 */
[----:B------:R-:W-:Y:S01]  /*02a0*/  @!P1 FMUL R14, R14, 16777216 ;  /* 0x4b8000000e0e9820 */ /* 0x000fe20000400000 */
[----:B------:R-:W-:-:S03]  /*02b0*/  FADD R3, R3, -R12 ;  /* 0x8000000c03037221 */ /* 0x000fc60000000000 */
[----:B-1----:R-:W-:-:S04]  /*02c0*/  FMUL R14, R7, R14 ;  /* 0x0000000e070e7220 */ /* 0x002fc80000400000 */
[-C--:B------:R-:W-:Y:S01]  /*02d0*/  FMUL R2, R2, R14.reuse ;  /* 0x0000000e02027220 */ /* 0x080fe20000400000 */
[----:B------:R-:W-:-:S03]  /*02e0*/  FMUL R14, R3, R14 ;  /* 0x0000000e030e7220 */ /* 0x000fc60000400000 */
[C-C-:B----4-:R-:W-:Y:S01]  /*02f0*/  FFMA R2, R8.reuse, R2, R11.reuse ;  /* 0x0000000208027223 */ /* 0x150fe2000000000b */
[----:B------:R-:W-:-:S05]  /*0300*/  FFMA R3, R8, R14, R11 ;  /* 0x0000000e08037223 */ /* 0x000fca000000000b */
[----:B------:R-:W-:Y:S01]  /*0310*/  STG.E.64 desc[UR4][R4.64], R2 ;  /* 0x0000000204007986 */ /* 0x000fe2000c101b04 */
[----:B------:R-:W-:Y:S05]  /*0320*/  EXIT ;  /* 0x000000000000794d */ /* 0x000fea0003800000 */
.L_x_0:
[----:B------:R-:W-:-:S00]  /*0330*/  BRA `(.L_x_0) ;  /* 0xfffffffc00fc7947 */ /* 0x000fc0000383ffff */
[----:B------:R-:W-:-:S00]  /*0340*/  NOP ;  /* 0x0000000000007918 */ /* 0x000fc00000000000 */
        /* <DEDUP_REMOVED lines=11> */
.L_x_1:


//--------------------- .nv.global.init           --------------------------
	.section	.nv.global.init,"aw",@progbits
.nv.global.init:
	.type		_$_str,@object
	.size		_$_str,(_$_str_$_2 - _$_str)
_$_str:
        /*0000*/ 	.byte	0x5f, 0x5f, 0x43, 0x55, 0x44, 0x41, 0x5f, 0x46, 0x54, 0x5a, 0x00
	.type		_$_str_$_2,@object
	.size		_$_str_$_2,(.L_1 - _$_str_$_2)
_$_str_$_2:
        /*000b*/ 	.byte	0x5f, 0x5f, 0x43, 0x55, 0x44, 0x41, 0x5f, 0x50, 0x52, 0x45, 0x43, 0x5f, 0x53, 0x51, 0x52, 0x54
        /*001b*/ 	.byte	0x00
.L_1:


//--------------------- .nv.constant0.triton_poi_fused__native_batch_norm_legit_no_training_39 --------------------------
	.section	.nv.constant0.triton_poi_fused__native_batch_norm_legit_no_training_39,"a",@progbits
	.sectionflags	@""
	.align	4
.nv.constant0.triton_poi_fused__native_batch_norm_legit_no_training_39:
	.zero		580
